//
// Generated by NVIDIA NVVM Compiler
//
// Compiler Build ID: CL-36424714
// Cuda compilation tools, release 13.0, V13.0.88
// Based on NVVM 20.0.0
//

.version 9.0
.target sm_100
.address_size 64

	// .globl	_Z9grayscalePhS_ii

.visible .entry _Z9grayscalePhS_ii(
	.param .u64 .ptr .align 1 _Z9grayscalePhS_ii_param_0,
	.param .u64 .ptr .align 1 _Z9grayscalePhS_ii_param_1,
	.param .u32 _Z9grayscalePhS_ii_param_2,
	.param .u32 _Z9grayscalePhS_ii_param_3
)
{


	ret;

}


// ===== COMPILED SASS (sm_100) =====

	.target	sm_100

	.elftype	@"ET_EXEC"


//--------------------- .note.nv.tkinfo           --------------------------
	.section	.note.nv.tkinfo,"",@"SHT_NOTE"
	.sectionflags	@"SHF_NOTE_NV_TKINFO"
	.tkinfo
        /*0018*/ 	.word	0x00000002
        /*0030*/ 	.string	""
        /*0030*/ 	.string	"ptxas"
        /*0030*/ 	.string	"Cuda compilation tools, release 13.0, V13.0.88"
        /*0030*/ 	.string	"Build cuda_13.0.r13.0/compiler.36424714_0"
        /*0030*/ 	.string	"-arch sm_100 -m 64 "



//--------------------- .note.nv.cuinfo           --------------------------
	.section	.note.nv.cuinfo,"",@"SHT_NOTE"
	.sectionflags	@"SHF_NOTE_NV_CUINFO"
        /*0018*/ 	.short	0x0002
        /*001a*/ 	.short	0x0064
        /*001c*/ 	.short	0x0082
	.zero		2


//--------------------- .nv.info                  --------------------------
	.section	.nv.info,"",@"SHT_CUDA_INFO"
	.align	4


	//----- nvinfo : EIATTR_REGCOUNT
	.align		4
        /*0000*/ 	.byte	0x04, 0x2f
        /*0002*/ 	.short	(.L_1 - .L_0)
	.align		4
.L_0:
        /*0004*/ 	.word	index@(_Z9grayscalePhS_ii)
        /*0008*/ 	.word	0x00000004


	//----- nvinfo : EIATTR_FRAME_SIZE
	.align		4
.L_1:
        /*000c*/ 	.byte	0x04, 0x11
        /*000e*/ 	.short	(.L_3 - .L_2)
	.align		4
.L_2:
        /*0010*/ 	.word	index@(_Z9grayscalePhS_ii)
        /*0014*/ 	.word	0x00000000


	//----- nvinfo : EIATTR_MIN_STACK_SIZE
	.align		4
.L_3:
        /*0018*/ 	.byte	0x04, 0x12
        /*001a*/ 	.short	(.L_5 - .L_4)
	.align		4
.L_4:
        /*001c*/ 	.word	index@(_Z9grayscalePhS_ii)
        /*0020*/ 	.word	0x00000000
.L_5:


//--------------------- .nv.compat                --------------------------
	.section	.nv.compat,"",@"SHT_CUDA_COMPAT_INFO"
	.align	4
        /*0000*/ 	.byte	0x02, 0x09, 0x00, 0x00, 0x02, 0x02, 0x01, 0x00, 0x02, 0x05, 0x05, 0x00, 0x03, 0x07, 0x01, 0x01
        /*0010*/ 	.byte	0x02, 0x03, 0x00, 0x00, 0x02, 0x06, 0x01, 0x00, 0x04, 0x0b, 0x08, 0x00, 0x09, 0x00, 0x00, 0x00
        /*0020*/ 	.byte	0x00, 0x00, 0x00, 0x00


//--------------------- .nv.info._Z9grayscalePhS_ii --------------------------
	.section	.nv.info._Z9grayscalePhS_ii,"",@"SHT_CUDA_INFO"
	.sectionflags	@""
	.align	4


	//----- nvinfo : EIATTR_CUDA_API_VERSION
	.align		4
        /*0000*/ 	.byte	0x04, 0x37
        /*0002*/ 	.short	(.L_7 - .L_6)
.L_6:
        /*0004*/ 	.word	0x00000082


	//----- nvinfo : EIATTR_KPARAM_INFO
	.align		4
.L_7:
        /*0008*/ 	.byte	0x04, 0x17
        /*000a*/ 	.short	(.L_9 - .L_8)
.L_8:
        /*000c*/ 	.word	0x00000000
        /*0010*/ 	.short	0x0003
        /*0012*/ 	.short	0x0014
        /*0014*/ 	.byte	0x00, 0xf0, 0x11, 0x00


	//----- nvinfo : EIATTR_KPARAM_INFO
	.align		4
.L_9:
        /*0018*/ 	.byte	0x04, 0x17
        /*001a*/ 	.short	(.L_11 - .L_10)
.L_10:
        /*001c*/ 	.word	0x00000000
        /*0020*/ 	.short	0x0002
        /*0022*/ 	.short	0x0010
        /*0024*/ 	.byte	0x00, 0xf0, 0x11, 0x00


	//----- nvinfo : EIATTR_KPARAM_INFO
	.align		4
.L_11:
        /*0028*/ 	.byte	0x04, 0x17
        /*002a*/ 	.short	(.L_13 - .L_12)
.L_12:
        /*002c*/ 	.word	0x00000000
        /*0030*/ 	.short	0x0001
        /*0032*/ 	.short	0x0008
        /*0034*/ 	.byte	0x00, 0xf5, 0x21, 0x00


	//----- nvinfo : EIATTR_KPARAM_INFO
	.align		4
.L_13:
        /*0038*/ 	.byte	0x04, 0x17
        /*003a*/ 	.short	(.L_15 - .L_14)
.L_14:
        /*003c*/ 	.word	0x00000000
        /*0040*/ 	.short	0x0000
        /*0042*/ 	.short	0x0000
        /*0044*/ 	.byte	0x00, 0xf5, 0x21, 0x00


	//----- nvinfo : EIATTR_SPARSE_MMA_MASK
	.align		4
.L_15:
        /*0048*/ 	.byte	0x03, 0x50
        /*004a*/ 	.short	0x0000


	//----- nvinfo : EIATTR_MAXREG_COUNT
	.align		4
        /*004c*/ 	.byte	0x03, 0x1b
        /*004e*/ 	.short	0x00ff


	//----- nvinfo : EIATTR_MERCURY_ISA_VERSION
	.align		4
        /*0050*/ 	.byte	0x03, 0x5f
        /*0052*/ 	.short	0x0101


	//----- nvinfo : EIATTR_VRC_CTA_INIT_COUNT
	.align		4
        /*0054*/ 	.byte	0x02, 0x4a
	.zero		1
	.zero		1


	//----- nvinfo : EIATTR_EXIT_INSTR_OFFSETS
	.align		4
        /*0058*/ 	.byte	0x04, 0x1c
        /*005a*/ 	.short	(.L_17 - .L_16)


	//   ....[0]....
.L_16:
        /*005c*/ 	.word	0x00000010


	//----- nvinfo : EIATTR_CBANK_PARAM_SIZE
	.align		4
.L_17:
        /*0060*/ 	.byte	0x03, 0x19
        /*0062*/ 	.short	0x0018


	//----- nvinfo : EIATTR_PARAM_CBANK
	.align		4
        /*0064*/ 	.byte	0x04, 0x0a
        /*0066*/ 	.short	(.L_19 - .L_18)
	.align		4
.L_18:
        /*0068*/ 	.word	index@(.nv.constant0._Z9grayscalePhS_ii)
        /*006c*/ 	.short	0x0380
        /*006e*/ 	.short	0x0018


	//----- nvinfo : EIATTR_SW_WAR
	.align		4
.L_19:
        /*0070*/ 	.byte	0x04, 0x36
        /*0072*/ 	.short	(.L_21 - .L_20)
.L_20:
        /*0074*/ 	.word	0x00000008
.L_21:


//--------------------- .nv.callgraph             --------------------------
	.section	.nv.callgraph,"",@"SHT_CUDA_CALLGRAPH"
	.align	4
	.sectionentsize	8
	.align		4
        /*0000*/ 	.word	0x00000000
	.align		4
        /*0004*/ 	.word	0xffffffff
	.align		4
        /*0008*/ 	.word	0x00000000
	.align		4
        /*000c*/ 	.word	0xfffffffe
	.align		4
        /*0010*/ 	.word	0x00000000
	.align		4
        /*0014*/ 	.word	0xfffffffd
	.align		4
        /*0018*/ 	.word	0x00000000
	.align		4
        /*001c*/ 	.word	0xfffffffc


//--------------------- .text._Z9grayscalePhS_ii  --------------------------
	.section	.text._Z9grayscalePhS_ii,"ax",@progbits
	.align	128
        .global         _Z9grayscalePhS_ii
        .type           _Z9grayscalePhS_ii,@function
        .size           _Z9grayscalePhS_ii,(.L_x_1 - _Z9grayscalePhS_ii)
        .other          _Z9grayscalePhS_ii,@"STO_CUDA_ENTRY STV_DEFAULT"
_Z9grayscalePhS_ii:
.text._Z9grayscalePhS_ii:
[----:B------:R-:W-:Y:S01]  /*0000*/  LDC R1, c[0x0][0x37c] ;  /* 0x0000df00ff017b82 */ /* 0x000fe20000000800 */
[----:B------:R-:W-:Y:S05]  /*0010*/  EXIT ;  /* 0x000000000000794d */ /* 0x000fea0003800000 */
.L_x_0:
[----:B------:R-:W-:-:S00]  /*0020*/  BRA `(.L_x_0) ;  /* 0xfffffffc00fc7947 */ /* 0x000fc0000383ffff */
[----:B------:R-:W-:-:S00]  /*0030*/  NOP ;  /* 0x0000000000007918 */ /* 0x000fc00000000000 */
        /* <DEDUP_REMOVED lines=12> */
.L_x_1:


//--------------------- .nv.shared.reserved.0     --------------------------
	.section	.nv.shared.reserved.0,"aw",@nobits
	.weak		__nv_reservedSMEM_offset_0_alias
	.size		__nv_reservedSMEM_offset_0_alias, 0, 64
	.other		__nv_reservedSMEM_offset_0_alias,@"STO_CUDA_RESERVED_SHARED STV_DEFAULT"
__nv_reservedSMEM_offset_0_alias:
	.zero		0
	.zero		64


//--------------------- .nv.constant0._Z9grayscalePhS_ii --------------------------
	.section	.nv.constant0._Z9grayscalePhS_ii,"a",@progbits
	.sectionflags	@""
	.align	4
.nv.constant0._Z9grayscalePhS_ii:
	.zero		920


//--------------------- SYMBOLS --------------------------

	.type		.nv.reservedSmem.offset0,@object
	.size		.nv.reservedSmem.offset0,0x4
